//
// Generated by NVIDIA NVVM Compiler
//
// Compiler Build ID: CL-36424714
// Cuda compilation tools, release 13.0, V13.0.88
// Based on NVVM 20.0.0
//

.version 9.0
.target sm_100
.address_size 64

	// .globl	_Z12wmma_examplePhS_Piiii

.visible .entry _Z12wmma_examplePhS_Piiii(
	.param .u64 .ptr .align 1 _Z12wmma_examplePhS_Piiii_param_0,
	.param .u64 .ptr .align 1 _Z12wmma_examplePhS_Piiii_param_1,
	.param .u64 .ptr .align 1 _Z12wmma_examplePhS_Piiii_param_2,
	.param .u32 _Z12wmma_examplePhS_Piiii_param_3,
	.param .u32 _Z12wmma_examplePhS_Piiii_param_4,
	.param .u32 _Z12wmma_examplePhS_Piiii_param_5
)
{
	.reg .pred 	%p<17>;
	.reg .b32 	%r<309>;
	.reg .b64 	%rd<42>;

	ld.param.u64 	%rd5, [_Z12wmma_examplePhS_Piiii_param_0];
	ld.param.u64 	%rd6, [_Z12wmma_examplePhS_Piiii_param_1];
	ld.param.u32 	%r158, [_Z12wmma_examplePhS_Piiii_param_4];
	ld.param.u32 	%r159, [_Z12wmma_examplePhS_Piiii_param_5];
	cvta.to.global.u64 	%rd1, %rd6;
	cvta.to.global.u64 	%rd2, %rd5;
	mov.u32 	%r161, %ctaid.x;
	mov.u32 	%r162, %ntid.x;
	mov.u32 	%r163, %tid.x;
	mad.lo.s32 	%r164, %r161, %r162, %r163;
	shr.u32 	%r1, %r164, 5;
	mov.u32 	%r165, %ctaid.y;
	mov.u32 	%r166, %ntid.y;
	mov.u32 	%r167, %tid.y;
	mad.lo.s32 	%r2, %r165, %r166, %r167;
	setp.lt.s32 	%p2, %r159, 1;
	mov.b32 	%r240, 0;
	mov.u32 	%r239, %r240;
	mov.u32 	%r238, %r240;
	mov.u32 	%r237, %r240;
	mov.u32 	%r236, %r240;
	mov.u32 	%r235, %r240;
	mov.u32 	%r234, %r240;
	mov.u32 	%r233, %r240;
	@%p2 bra 	$L__BB0_17;
	ld.param.u32 	%r216, [_Z12wmma_examplePhS_Piiii_param_3];
	shl.b32 	%r170, %r1, 4;
	shl.b32 	%r171, %r2, 4;
	setp.lt.s32 	%p3, %r170, %r216;
	setp.lt.s32 	%p4, %r171, %r158;
	and.pred  	%p1, %p3, %p4;
	mul.lo.s32 	%r223, %r159, %r170;
	cvt.u64.u32 	%rd3, %r171;
	add.s32 	%r172, %r159, -1;
	shr.u32 	%r173, %r172, 4;
	add.s32 	%r4, %r173, 1;
	and.b32  	%r5, %r4, 3;
	setp.lt.u32 	%p5, %r159, 49;
	mov.b32 	%r233, 0;
	mov.u32 	%r234, %r233;
	mov.u32 	%r235, %r233;
	mov.u32 	%r236, %r233;
	mov.u32 	%r237, %r233;
	mov.u32 	%r238, %r233;
	mov.u32 	%r239, %r233;
	mov.u32 	%r240, %r233;
	mov.u32 	%r281, %r233;
	@%p5 bra 	$L__BB0_12;
	mul.lo.s32 	%r222, %r158, 48;
	shl.b32 	%r221, %r158, 5;
	shl.b32 	%r220, %r158, 4;
	and.b32  	%r175, %r4, 536870908;
	neg.s32 	%r218, %r175;
	mov.b32 	%r219, 0;
	not.pred 	%p6, %p1;
	mov.u32 	%r233, %r219;
	mov.u32 	%r234, %r219;
	mov.u32 	%r235, %r219;
	mov.u32 	%r236, %r219;
	mov.u32 	%r237, %r219;
	mov.u32 	%r238, %r219;
	mov.u32 	%r239, %r219;
	mov.u32 	%r240, %r219;
	mov.u32 	%r281, %r219;
$L__BB0_3:
	@%p6 bra 	$L__BB0_5;
	cvt.u64.u32 	%rd7, %r223;
	add.s64 	%rd8, %rd2, %rd7;
	wmma.load.a.sync.aligned.row.m16n16k16.global.u8 	{%r176, %r177}, [%rd8], %r159;
	cvt.s64.s32 	%rd9, %r219;
	add.s64 	%rd10, %rd9, %rd3;
	add.s64 	%rd11, %rd1, %rd10;
	wmma.load.b.sync.aligned.row.m16n16k16.global.u8 	{%r178, %r179}, [%rd11], %r158;
	wmma.mma.sync.aligned.row.row.m16n16k16.s32.u8.u8.s32 {%r240, %r239, %r238, %r237, %r236, %r235, %r234, %r233}, {%r176, %r177}, {%r178, %r179}, {%r240, %r239, %r238, %r237, %r236, %r235, %r234, %r233};
$L__BB0_5:
	@%p6 bra 	$L__BB0_7;
	cvt.u64.u32 	%rd12, %r223;
	add.s64 	%rd13, %rd2, %rd12;
	add.s64 	%rd14, %rd13, 16;
	wmma.load.a.sync.aligned.row.m16n16k16.global.u8 	{%r180, %r181}, [%rd14], %r159;
	cvt.s64.s32 	%rd15, %r220;
	add.s64 	%rd16, %rd15, %rd3;
	add.s64 	%rd17, %rd1, %rd16;
	wmma.load.b.sync.aligned.row.m16n16k16.global.u8 	{%r182, %r183}, [%rd17], %r158;
	wmma.mma.sync.aligned.row.row.m16n16k16.s32.u8.u8.s32 {%r240, %r239, %r238, %r237, %r236, %r235, %r234, %r233}, {%r180, %r181}, {%r182, %r183}, {%r240, %r239, %r238, %r237, %r236, %r235, %r234, %r233};
$L__BB0_7:
	@%p6 bra 	$L__BB0_9;
	cvt.u64.u32 	%rd18, %r223;
	add.s64 	%rd19, %rd2, %rd18;
	add.s64 	%rd20, %rd19, 32;
	wmma.load.a.sync.aligned.row.m16n16k16.global.u8 	{%r184, %r185}, [%rd20], %r159;
	cvt.s64.s32 	%rd21, %r221;
	add.s64 	%rd22, %rd21, %rd3;
	add.s64 	%rd23, %rd1, %rd22;
	wmma.load.b.sync.aligned.row.m16n16k16.global.u8 	{%r186, %r187}, [%rd23], %r158;
	wmma.mma.sync.aligned.row.row.m16n16k16.s32.u8.u8.s32 {%r240, %r239, %r238, %r237, %r236, %r235, %r234, %r233}, {%r184, %r185}, {%r186, %r187}, {%r240, %r239, %r238, %r237, %r236, %r235, %r234, %r233};
$L__BB0_9:
	@%p6 bra 	$L__BB0_11;
	cvt.u64.u32 	%rd24, %r223;
	add.s64 	%rd25, %rd2, %rd24;
	add.s64 	%rd26, %rd25, 48;
	wmma.load.a.sync.aligned.row.m16n16k16.global.u8 	{%r188, %r189}, [%rd26], %r159;
	cvt.s64.s32 	%rd27, %r222;
	add.s64 	%rd28, %rd27, %rd3;
	add.s64 	%rd29, %rd1, %rd28;
	wmma.load.b.sync.aligned.row.m16n16k16.global.u8 	{%r190, %r191}, [%rd29], %r158;
	wmma.mma.sync.aligned.row.row.m16n16k16.s32.u8.u8.s32 {%r240, %r239, %r238, %r237, %r236, %r235, %r234, %r233}, {%r188, %r189}, {%r190, %r191}, {%r240, %r239, %r238, %r237, %r236, %r235, %r234, %r233};
$L__BB0_11:
	add.s32 	%r281, %r281, 64;
	add.s32 	%r223, %r223, 64;
	shl.b32 	%r192, %r158, 6;
	add.s32 	%r222, %r222, %r192;
	add.s32 	%r221, %r221, %r192;
	add.s32 	%r220, %r220, %r192;
	add.s32 	%r219, %r219, %r192;
	add.s32 	%r218, %r218, 4;
	setp.ne.s32 	%p10, %r218, 0;
	@%p10 bra 	$L__BB0_3;
$L__BB0_12:
	setp.eq.s32 	%p11, %r5, 0;
	@%p11 bra 	$L__BB0_17;
	mul.lo.s32 	%r284, %r281, %r158;
	shl.b32 	%r114, %r158, 4;
	mul.lo.s32 	%r193, %r1, %r159;
	shl.b32 	%r194, %r193, 4;
	add.s32 	%r283, %r281, %r194;
	neg.s32 	%r282, %r5;
	not.pred 	%p12, %p1;
$L__BB0_14:
	.pragma "nounroll";
	@%p12 bra 	$L__BB0_16;
	cvt.u64.u32 	%rd30, %r283;
	add.s64 	%rd31, %rd2, %rd30;
	wmma.load.a.sync.aligned.row.m16n16k16.global.u8 	{%r195, %r196}, [%rd31], %r159;
	cvt.s64.s32 	%rd32, %r284;
	add.s64 	%rd33, %rd32, %rd3;
	add.s64 	%rd34, %rd1, %rd33;
	wmma.load.b.sync.aligned.row.m16n16k16.global.u8 	{%r197, %r198}, [%rd34], %r158;
	wmma.mma.sync.aligned.row.row.m16n16k16.s32.u8.u8.s32 {%r240, %r239, %r238, %r237, %r236, %r235, %r234, %r233}, {%r195, %r196}, {%r197, %r198}, {%r240, %r239, %r238, %r237, %r236, %r235, %r234, %r233};
$L__BB0_16:
	add.s32 	%r284, %r284, %r114;
	add.s32 	%r283, %r283, 16;
	add.s32 	%r282, %r282, 1;
	setp.ne.s32 	%p13, %r282, 0;
	@%p13 bra 	$L__BB0_14;
$L__BB0_17:
	ld.param.u32 	%r217, [_Z12wmma_examplePhS_Piiii_param_3];
	shl.b32 	%r155, %r1, 4;
	shl.b32 	%r156, %r2, 4;
	setp.ge.s32 	%p14, %r155, %r217;
	setp.ge.s32 	%p15, %r156, %r158;
	or.pred  	%p16, %p14, %p15;
	@%p16 bra 	$L__BB0_19;
	ld.param.u64 	%rd41, [_Z12wmma_examplePhS_Piiii_param_2];
	mul.lo.s32 	%r199, %r158, %r155;
	cvt.u64.u32 	%rd35, %r199;
	cvt.u64.u32 	%rd36, %r156;
	add.s64 	%rd37, %rd35, %rd36;
	cvta.to.global.u64 	%rd38, %rd41;
	shl.b64 	%rd39, %rd37, 2;
	add.s64 	%rd40, %rd38, %rd39;
	wmma.load.c.sync.aligned.row.m16n16k16.global.s32 	{%r200, %r201, %r202, %r203, %r204, %r205, %r206, %r207}, [%rd40], %r158;
	add.s32 	%r208, %r200, %r240;
	add.s32 	%r209, %r201, %r239;
	add.s32 	%r210, %r202, %r238;
	add.s32 	%r211, %r203, %r237;
	add.s32 	%r212, %r204, %r236;
	add.s32 	%r213, %r205, %r235;
	add.s32 	%r214, %r206, %r234;
	add.s32 	%r215, %r207, %r233;
	wmma.store.d.sync.aligned.row.m16n16k16.global.s32 	[%rd40], {%r208, %r209, %r210, %r211, %r212, %r213, %r214, %r215}, %r158;
$L__BB0_19:
	ret;

}
	// .globl	_Z9set_valuePhi
.visible .entry _Z9set_valuePhi(
	.param .u64 .ptr .align 1 _Z9set_valuePhi_param_0,
	.param .u32 _Z9set_valuePhi_param_1
)
{
	.reg .pred 	%p<2>;
	.reg .b16 	%rs<2>;
	.reg .b32 	%r<6>;
	.reg .b64 	%rd<5>;

	ld.param.u64 	%rd1, [_Z9set_valuePhi_param_0];
	ld.param.u32 	%r2, [_Z9set_valuePhi_param_1];
	mov.u32 	%r3, %ntid.x;
	mov.u32 	%r4, %ctaid.x;
	mov.u32 	%r5, %tid.x;
	mad.lo.s32 	%r1, %r3, %r4, %r5;
	setp.ge.s32 	%p1, %r1, %r2;
	@%p1 bra 	$L__BB1_2;
	cvta.to.global.u64 	%rd2, %rd1;
	cvt.s64.s32 	%rd3, %r1;
	add.s64 	%rd4, %rd2, %rd3;
	mov.b16 	%rs1, 1;
	st.global.u8 	[%rd4], %rs1;
$L__BB1_2:
	ret;

}
	// .globl	_Z9set_valuePii
.visible .entry _Z9set_valuePii(
	.param .u64 .ptr .align 1 _Z9set_valuePii_param_0,
	.param .u32 _Z9set_valuePii_param_1
)
{
	.reg .pred 	%p<2>;
	.reg .b32 	%r<7>;
	.reg .b64 	%rd<5>;

	ld.param.u64 	%rd1, [_Z9set_valuePii_param_0];
	ld.param.u32 	%r2, [_Z9set_valuePii_param_1];
	mov.u32 	%r3, %ntid.x;
	mov.u32 	%r4, %ctaid.x;
	mov.u32 	%r5, %tid.x;
	mad.lo.s32 	%r1, %r3, %r4, %r5;
	setp.ge.s32 	%p1, %r1, %r2;
	@%p1 bra 	$L__BB2_2;
	cvta.to.global.u64 	%rd2, %rd1;
	mul.wide.s32 	%rd3, %r1, 4;
	add.s64 	%rd4, %rd2, %rd3;
	mov.b32 	%r6, 1;
	st.global.u32 	[%rd4], %r6;
$L__BB2_2:
	ret;

}


// ===== COMPILED SASS (sm_100) =====

	.target	sm_100

	.elftype	@"ET_EXEC"


//--------------------- .note.nv.tkinfo           --------------------------
	.section	.note.nv.tkinfo,"",@"SHT_NOTE"
	.sectionflags	@"SHF_NOTE_NV_TKINFO"
	.tkinfo
        /*0018*/ 	.word	0x00000002
        /*0030*/ 	.string	""
        /*0030*/ 	.string	"ptxas"
        /*0030*/ 	.string	"Cuda compilation tools, release 13.0, V13.0.88"
        /*0030*/ 	.string	"Build cuda_13.0.r13.0/compiler.36424714_0"
        /*0030*/ 	.string	"-arch sm_100 -m 64 "



//--------------------- .note.nv.cuinfo           --------------------------
	.section	.note.nv.cuinfo,"",@"SHT_NOTE"
	.sectionflags	@"SHF_NOTE_NV_CUINFO"
        /*0018*/ 	.short	0x0002
        /*001a*/ 	.short	0x0064
        /*001c*/ 	.short	0x0082
	.zero		2


//--------------------- .nv.info                  --------------------------
	.section	.nv.info,"",@"SHT_CUDA_INFO"
	.align	4


	//----- nvinfo : EIATTR_REGCOUNT
	.align		4
        /*0000*/ 	.byte	0x04, 0x2f
        /*0002*/ 	.short	(.L_1 - .L_0)
	.align		4
.L_0:
        /*0004*/ 	.word	index@(_Z12wmma_examplePhS_Piiii)
        /*0008*/ 	.word	0x00000020


	//----- nvinfo : EIATTR_FRAME_SIZE
	.align		4
.L_1:
        /*000c*/ 	.byte	0x04, 0x11
        /*000e*/ 	.short	(.L_3 - .L_2)
	.align		4
.L_2:
        /*0010*/ 	.word	index@(_Z12wmma_examplePhS_Piiii)
        /*0014*/ 	.word	0x00000000


	//----- nvinfo : EIATTR_REGCOUNT
	.align		4
.L_3:
        /*0018*/ 	.byte	0x04, 0x2f
        /*001a*/ 	.short	(.L_5 - .L_4)
	.align		4
.L_4:
        /*001c*/ 	.word	index@(_Z9set_valuePhi)
        /*0020*/ 	.word	0x00000007


	//----- nvinfo : EIATTR_FRAME_SIZE
	.align		4
.L_5:
        /*0024*/ 	.byte	0x04, 0x11
        /*0026*/ 	.short	(.L_7 - .L_6)
	.align		4
.L_6:
        /*0028*/ 	.word	index@(_Z9set_valuePhi)
        /*002c*/ 	.word	0x00000000


	//----- nvinfo : EIATTR_REGCOUNT
	.align		4
.L_7:
        /*0030*/ 	.byte	0x04, 0x2f
        /*0032*/ 	.short	(.L_9 - .L_8)
	.align		4
.L_8:
        /*0034*/ 	.word	index@(_Z9set_valuePii)
        /*0038*/ 	.word	0x0000000a


	//----- nvinfo : EIATTR_FRAME_SIZE
	.align		4
.L_9:
        /*003c*/ 	.byte	0x04, 0x11
        /*003e*/ 	.short	(.L_11 - .L_10)
	.align		4
.L_10:
        /*0040*/ 	.word	index@(_Z9set_valuePii)
        /*0044*/ 	.word	0x00000000


	//----- nvinfo : EIATTR_MIN_STACK_SIZE
	.align		4
.L_11:
        /*0048*/ 	.byte	0x04, 0x12
        /*004a*/ 	.short	(.L_13 - .L_12)
	.align		4
.L_12:
        /*004c*/ 	.word	index@(_Z9set_valuePii)
        /*0050*/ 	.word	0x00000000


	//----- nvinfo : EIATTR_MIN_STACK_SIZE
	.align		4
.L_13:
        /*0054*/ 	.byte	0x04, 0x12
        /*0056*/ 	.short	(.L_15 - .L_14)
	.align		4
.L_14:
        /*0058*/ 	.word	index@(_Z9set_valuePhi)
        /*005c*/ 	.word	0x00000000


	//----- nvinfo : EIATTR_MIN_STACK_SIZE
	.align		4
.L_15:
        /*0060*/ 	.byte	0x04, 0x12
        /*0062*/ 	.short	(.L_17 - .L_16)
	.align		4
.L_16:
        /*0064*/ 	.word	index@(_Z12wmma_examplePhS_Piiii)
        /*0068*/ 	.word	0x00000000
.L_17:


//--------------------- .nv.compat                --------------------------
	.section	.nv.compat,"",@"SHT_CUDA_COMPAT_INFO"
	.align	4
        /*0000*/ 	.byte	0x02, 0x09, 0x00, 0x00, 0x02, 0x02, 0x01, 0x00, 0x02, 0x05, 0x05, 0x00, 0x03, 0x07, 0x01, 0x01
        /*0010*/ 	.byte	0x02, 0x03, 0x00, 0x00, 0x02, 0x06, 0x01, 0x00, 0x04, 0x0b, 0x08, 0x00, 0x01, 0x00, 0x00, 0x00
        /*0020*/ 	.byte	0x00, 0x00, 0x00, 0x00


//--------------------- .nv.info._Z9set_valuePii  --------------------------
	.section	.nv.info._Z9set_valuePii,"",@"SHT_CUDA_INFO"
	.sectionflags	@""
	.align	4


	//----- nvinfo : EIATTR_CUDA_API_VERSION
	.align		4
        /*0000*/ 	.byte	0x04, 0x37
        /*0002*/ 	.short	(.L_19 - .L_18)
.L_18:
        /*0004*/ 	.word	0x00000082


	//----- nvinfo : EIATTR_KPARAM_INFO
	.align		4
.L_19:
        /*0008*/ 	.byte	0x04, 0x17
        /*000a*/ 	.short	(.L_21 - .L_20)
.L_20:
        /*000c*/ 	.word	0x00000000
        /*0010*/ 	.short	0x0001
        /*0012*/ 	.short	0x0008
        /*0014*/ 	.byte	0x00, 0xf0, 0x11, 0x00


	//----- nvinfo : EIATTR_KPARAM_INFO
	.align		4
.L_21:
        /*0018*/ 	.byte	0x04, 0x17
        /*001a*/ 	.short	(.L_23 - .L_22)
.L_22:
        /*001c*/ 	.word	0x00000000
        /*0020*/ 	.short	0x0000
        /*0022*/ 	.short	0x0000
        /*0024*/ 	.byte	0x00, 0xf5, 0x21, 0x00


	//----- nvinfo : EIATTR_SPARSE_MMA_MASK
	.align		4
.L_23:
        /*0028*/ 	.byte	0x03, 0x50
        /*002a*/ 	.short	0x0000


	//----- nvinfo : EIATTR_MAXREG_COUNT
	.align		4
        /*002c*/ 	.byte	0x03, 0x1b
        /*002e*/ 	.short	0x00ff


	//----- nvinfo : EIATTR_MERCURY_ISA_VERSION
	.align		4
        /*0030*/ 	.byte	0x03, 0x5f
        /*0032*/ 	.short	0x0101


	//----- nvinfo : EIATTR_VRC_CTA_INIT_COUNT
	.align		4
        /*0034*/ 	.byte	0x02, 0x4a
	.zero		1
	.zero		1


	//----- nvinfo : EIATTR_EXIT_INSTR_OFFSETS
	.align		4
        /*0038*/ 	.byte	0x04, 0x1c
        /*003a*/ 	.short	(.L_25 - .L_24)


	//   ....[0]....
.L_24:
        /*003c*/ 	.word	0x00000070


	//   ....[1]....
        /*0040*/ 	.word	0x000000d0


	//----- nvinfo : EIATTR_CBANK_PARAM_SIZE
	.align		4
.L_25:
        /*0044*/ 	.byte	0x03, 0x19
        /*0046*/ 	.short	0x000c


	//----- nvinfo : EIATTR_PARAM_CBANK
	.align		4
        /*0048*/ 	.byte	0x04, 0x0a
        /*004a*/ 	.short	(.L_27 - .L_26)
	.align		4
.L_26:
        /*004c*/ 	.word	index@(.nv.constant0._Z9set_valuePii)
        /*0050*/ 	.short	0x0380
        /*0052*/ 	.short	0x000c


	//----- nvinfo : EIATTR_SW_WAR
	.align		4
.L_27:
        /*0054*/ 	.byte	0x04, 0x36
        /*0056*/ 	.short	(.L_29 - .L_28)
.L_28:
        /*0058*/ 	.word	0x00000008
.L_29:


//--------------------- .nv.info._Z9set_valuePhi  --------------------------
	.section	.nv.info._Z9set_valuePhi,"",@"SHT_CUDA_INFO"
	.sectionflags	@""
	.align	4


	//----- nvinfo : EIATTR_CUDA_API_VERSION
	.align		4
        /*0000*/ 	.byte	0x04, 0x37
        /*0002*/ 	.short	(.L_31 - .L_30)
.L_30:
        /*0004*/ 	.word	0x00000082


	//----- nvinfo : EIATTR_KPARAM_INFO
	.align		4
.L_31:
        /*0008*/ 	.byte	0x04, 0x17
        /*000a*/ 	.short	(.L_33 - .L_32)
.L_32:
        /*000c*/ 	.word	0x00000000
        /*0010*/ 	.short	0x0001
        /*0012*/ 	.short	0x0008
        /*0014*/ 	.byte	0x00, 0xf0, 0x11, 0x00


	//----- nvinfo : EIATTR_KPARAM_INFO
	.align		4
.L_33:
        /*0018*/ 	.byte	0x04, 0x17
        /*001a*/ 	.short	(.L_35 - .L_34)
.L_34:
        /*001c*/ 	.word	0x00000000
        /*0020*/ 	.short	0x0000
        /*0022*/ 	.short	0x0000
        /*0024*/ 	.byte	0x00, 0xf5, 0x21, 0x00


	//----- nvinfo : EIATTR_SPARSE_MMA_MASK
	.align		4
.L_35:
        /*0028*/ 	.byte	0x03, 0x50
        /*002a*/ 	.short	0x0000


	//----- nvinfo : EIATTR_MAXREG_COUNT
	.align		4
        /*002c*/ 	.byte	0x03, 0x1b
        /*002e*/ 	.short	0x00ff


	//----- nvinfo : EIATTR_MERCURY_ISA_VERSION
	.align		4
        /*0030*/ 	.byte	0x03, 0x5f
        /*0032*/ 	.short	0x0101


	//----- nvinfo : EIATTR_VRC_CTA_INIT_COUNT
	.align		4
        /*0034*/ 	.byte	0x02, 0x4a
	.zero		1
	.zero		1


	//----- nvinfo : EIATTR_EXIT_INSTR_OFFSETS
	.align		4
        /*0038*/ 	.byte	0x04, 0x1c
        /*003a*/ 	.short	(.L_37 - .L_36)


	//   ....[0]....
.L_36:
        /*003c*/ 	.word	0x00000070


	//   ....[1]....
        /*0040*/ 	.word	0x000000f0


	//----- nvinfo : EIATTR_CBANK_PARAM_SIZE
	.align		4
.L_37:
        /*0044*/ 	.byte	0x03, 0x19
        /*0046*/ 	.short	0x000c


	//----- nvinfo : EIATTR_PARAM_CBANK
	.align		4
        /*0048*/ 	.byte	0x04, 0x0a
        /*004a*/ 	.short	(.L_39 - .L_38)
	.align		4
.L_38:
        /*004c*/ 	.word	index@(.nv.constant0._Z9set_valuePhi)
        /*0050*/ 	.short	0x0380
        /*0052*/ 	.short	0x000c


	//----- nvinfo : EIATTR_SW_WAR
	.align		4
.L_39:
        /*0054*/ 	.byte	0x04, 0x36
        /*0056*/ 	.short	(.L_41 - .L_40)
.L_40:
        /*0058*/ 	.word	0x00000008
.L_41:


//--------------------- .nv.info._Z12wmma_examplePhS_Piiii --------------------------
	.section	.nv.info._Z12wmma_examplePhS_Piiii,"",@"SHT_CUDA_INFO"
	.sectionflags	@""
	.align	4


	//----- nvinfo : EIATTR_CUDA_API_VERSION
	.align		4
        /*0000*/ 	.byte	0x04, 0x37
        /*0002*/ 	.short	(.L_43 - .L_42)
.L_42:
        /*0004*/ 	.word	0x00000082


	//----- nvinfo : EIATTR_KPARAM_INFO
	.align		4
.L_43:
        /*0008*/ 	.byte	0x04, 0x17
        /*000a*/ 	.short	(.L_45 - .L_44)
.L_44:
        /*000c*/ 	.word	0x00000000
        /*0010*/ 	.short	0x0005
        /*0012*/ 	.short	0x0020
        /*0014*/ 	.byte	0x00, 0xf0, 0x11, 0x00


	//----- nvinfo : EIATTR_KPARAM_INFO
	.align		4
.L_45:
        /*0018*/ 	.byte	0x04, 0x17
        /*001a*/ 	.short	(.L_47 - .L_46)
.L_46:
        /*001c*/ 	.word	0x00000000
        /*0020*/ 	.short	0x0004
        /*0022*/ 	.short	0x001c
        /*0024*/ 	.byte	0x00, 0xf0, 0x11, 0x00


	//----- nvinfo : EIATTR_KPARAM_INFO
	.align		4
.L_47:
        /*0028*/ 	.byte	0x04, 0x17
        /*002a*/ 	.short	(.L_49 - .L_48)
.L_48:
        /*002c*/ 	.word	0x00000000
        /*0030*/ 	.short	0x0003
        /*0032*/ 	.short	0x0018
        /*0034*/ 	.byte	0x00, 0xf0, 0x11, 0x00


	//----- nvinfo : EIATTR_KPARAM_INFO
	.align		4
.L_49:
        /*0038*/ 	.byte	0x04, 0x17
        /*003a*/ 	.short	(.L_51 - .L_50)
.L_50:
        /*003c*/ 	.word	0x00000000
        /*0040*/ 	.short	0x0002
        /*0042*/ 	.short	0x0010
        /*0044*/ 	.byte	0x00, 0xf5, 0x21, 0x00


	//----- nvinfo : EIATTR_KPARAM_INFO
	.align		4
.L_51:
        /*0048*/ 	.byte	0x04, 0x17
        /*004a*/ 	.short	(.L_53 - .L_52)
.L_52:
        /*004c*/ 	.word	0x00000000
        /*0050*/ 	.short	0x0001
        /*0052*/ 	.short	0x0008
        /*0054*/ 	.byte	0x00, 0xf5, 0x21, 0x00


	//----- nvinfo : EIATTR_KPARAM_INFO
	.align		4
.L_53:
        /*0058*/ 	.byte	0x04, 0x17
        /*005a*/ 	.short	(.L_55 - .L_54)
.L_54:
        /*005c*/ 	.word	0x00000000
        /*0060*/ 	.short	0x0000
        /*0062*/ 	.short	0x0000
        /*0064*/ 	.byte	0x00, 0xf5, 0x21, 0x00


	//----- nvinfo : EIATTR_SPARSE_MMA_MASK
	.align		4
.L_55:
        /*0068*/ 	.byte	0x03, 0x50
        /*006a*/ 	.short	0x0000


	//----- nvinfo : EIATTR_WMMA_USED
	.align		4
        /*006c*/ 	.byte	0x01, 0x2b
	.zero		2


	//----- nvinfo : EIATTR_MAXREG_COUNT
	.align		4
        /*0070*/ 	.byte	0x03, 0x1b
        /*0072*/ 	.short	0x00ff


	//----- nvinfo : EIATTR_MERCURY_ISA_VERSION
	.align		4
        /*0074*/ 	.byte	0x03, 0x5f
        /*0076*/ 	.short	0x0101


	//----- nvinfo : EIATTR_VRC_CTA_INIT_COUNT
	.align		4
        /*0078*/ 	.byte	0x02, 0x4a
	.zero		1
	.zero		1


	//----- nvinfo : EIATTR_EXIT_INSTR_OFFSETS
	.align		4
        /*007c*/ 	.byte	0x04, 0x1c
        /*007e*/ 	.short	(.L_57 - .L_56)


	//   ....[0]....
.L_56:
        /*0080*/ 	.word	0x00001350


	//   ....[1]....
        /*0084*/ 	.word	0x00001560


	//----- nvinfo : EIATTR_CRS_STACK_SIZE
	.align		4
.L_57:
        /*0088*/ 	.byte	0x04, 0x1e
        /*008a*/ 	.short	(.L_59 - .L_58)
.L_58:
        /*008c*/ 	.word	0x00000000


	//----- nvinfo : EIATTR_CBANK_PARAM_SIZE
	.align		4
.L_59:
        /*0090*/ 	.byte	0x03, 0x19
        /*0092*/ 	.short	0x0024


	//----- nvinfo : EIATTR_PARAM_CBANK
	.align		4
        /*0094*/ 	.byte	0x04, 0x0a
        /*0096*/ 	.short	(.L_61 - .L_60)
	.align		4
.L_60:
        /*0098*/ 	.word	index@(.nv.constant0._Z12wmma_examplePhS_Piiii)
        /*009c*/ 	.short	0x0380
        /*009e*/ 	.short	0x0024


	//----- nvinfo : EIATTR_SW_WAR
	.align		4
.L_61:
        /*00a0*/ 	.byte	0x04, 0x36
        /*00a2*/ 	.short	(.L_63 - .L_62)
.L_62:
        /*00a4*/ 	.word	0x00000008
.L_63:


//--------------------- .nv.callgraph             --------------------------
	.section	.nv.callgraph,"",@"SHT_CUDA_CALLGRAPH"
	.align	4
	.sectionentsize	8
	.align		4
        /*0000*/ 	.word	0x00000000
	.align		4
        /*0004*/ 	.word	0xffffffff
	.align		4
        /*0008*/ 	.word	0x00000000
	.align		4
        /*000c*/ 	.word	0xfffffffe
	.align		4
        /*0010*/ 	.word	0x00000000
	.align		4
        /*0014*/ 	.word	0xfffffffd
	.align		4
        /*0018*/ 	.word	0x00000000
	.align		4
        /*001c*/ 	.word	0xfffffffc


//--------------------- .text._Z9set_valuePii     --------------------------
	.section	.text._Z9set_valuePii,"ax",@progbits
	.align	128
        .global         _Z9set_valuePii
        .type           _Z9set_valuePii,@function
        .size           _Z9set_valuePii,(.L_x_13 - _Z9set_valuePii)
        .other          _Z9set_valuePii,@"STO_CUDA_ENTRY STV_DEFAULT"
_Z9set_valuePii:
.text._Z9set_valuePii:
[----:B------:R-:W-:Y:S01]  /*0000*/  LDC R1, c[0x0][0x37c] ;  /* 0x0000df00ff017b82 */ /* 0x000fe20000000800 */
[----:B------:R-:W0:Y:S01]  /*0010*/  S2R R5, SR_CTAID.X ;  /* 0x0000000000057919 */ /* 0x000e220000002500 */
[----:B------:R-:W0:Y:S01]  /*0020*/  LDCU UR4, c[0x0][0x360] ;  /* 0x00006c00ff0477ac */ /* 0x000e220008000800 */
[----:B------:R-:W0:Y:S01]  /*0030*/  S2R R0, SR_TID.X ;  /* 0x0000000000007919 */ /* 0x000e220000002100 */
[----:B------:R-:W1:Y:S01]  /*0040*/  LDCU UR5, c[0x0][0x388] ;  /* 0x00007100ff0577ac */ /* 0x000e620008000800 */
[----:B0-----:R-:W-:-:S05]  /*0050*/  IMAD R5, R5, UR4, R0 ;  /* 0x0000000405057c24 */ /* 0x001fca000f8e0200 */
[----:B-1----:R-:W-:-:S13]  /*0060*/  ISETP.GE.AND P0, PT, R5, UR5, PT ;  /* 0x0000000505007c0c */ /* 0x002fda000bf06270 */
[----:B------:R-:W-:Y:S05]  /*0070*/  @P0 EXIT ;  /* 0x000000000000094d */ /* 0x000fea0003800000 */
[----:B------:R-:W0:Y:S01]  /*0080*/  LDC.64 R2, c[0x0][0x380] ;  /* 0x0000e000ff027b82 */ /* 0x000e220000000a00 */
[----:B------:R-:W1:Y:S01]  /*0090*/  LDCU.64 UR4, c[0x0][0x358] ;  /* 0x00006b00ff0477ac */ /* 0x000e620008000a00 */
[----:B------:R-:W-:Y:S02]  /*00a0*/  HFMA2 R7, -RZ, RZ, 0, 5.9604644775390625e-08 ;  /* 0x00000001ff077431 */ /* 0x000fe400000001ff */
[----:B0-----:R-:W-:-:S05]  /*00b0*/  IMAD.WIDE R2, R5, 0x4, R2 ;  /* 0x0000000405027825 */ /* 0x001fca00078e0202 */
[----:B-1----:R-:W-:Y:S01]  /*00c0*/  STG.E desc[UR4][R2.64], R7 ;  /* 0x0000000702007986 */ /* 0x002fe2000c101904 */
[----:B------:R-:W-:Y:S05]  /*00d0*/  EXIT ;  /* 0x000000000000794d */ /* 0x000fea0003800000 */
.L_x_0:
[----:B------:R-:W-:-:S00]  /*00e0*/  BRA `(.L_x_0) ;  /* 0xfffffffc00fc7947 */ /* 0x000fc0000383ffff */
[----:B------:R-:W-:-:S00]  /*00f0*/  NOP ;  /* 0x0000000000007918 */ /* 0x000fc00000000000 */
        /* <DEDUP_REMOVED lines=8> */
.L_x_13:


//--------------------- .text._Z9set_valuePhi     --------------------------
	.section	.text._Z9set_valuePhi,"ax",@progbits
	.align	128
        .global         _Z9set_valuePhi
        .type           _Z9set_valuePhi,@function
        .size           _Z9set_valuePhi,(.L_x_14 - _Z9set_valuePhi)
        .other          _Z9set_valuePhi,@"STO_CUDA_ENTRY STV_DEFAULT"
_Z9set_valuePhi:
.text._Z9set_valuePhi:
        /* <DEDUP_REMOVED lines=8> */
[----:B------:R-:W0:Y:S01]  /*0080*/  LDCU.64 UR6, c[0x0][0x380] ;  /* 0x00007000ff0677ac */ /* 0x000e220008000a00 */
[----:B------:R-:W-:Y:S01]  /*0090*/  IMAD.MOV.U32 R4, RZ, RZ, 0x1 ;  /* 0x00000001ff047424 */ /* 0x000fe200078e00ff */
[----:B------:R-:W1:Y:S01]  /*00a0*/  LDCU.64 UR4, c[0x0][0x358] ;  /* 0x00006b00ff0477ac */ /* 0x000e620008000a00 */
[----:B0-----:R-:W-:-:S04]  /*00b0*/  IADD3 R2, P0, PT, R0, UR6, RZ ;  /* 0x0000000600027c10 */ /* 0x001fc8000ff1e0ff */
[----:B------:R-:W-:Y:S02]  /*00c0*/  LEA.HI.X.SX32 R3, R0, UR7, 0x1, P0 ;  /* 0x0000000700037c11 */ /* 0x000fe400080f0eff */
[----:B------:R-:W-:-:S05]  /*00d0*/  PRMT R0, R4, 0x7610, R0 ;  /* 0x0000761004007816 */ /* 0x000fca0000000000 */
[----:B-1----:R-:W-:Y:S01]  /*00e0*/  STG.E.U8 desc[UR4][R2.64], R0 ;  /* 0x0000000002007986 */ /* 0x002fe2000c101104 */
[----:B------:R-:W-:Y:S05]  /*00f0*/  EXIT ;  /* 0x000000000000794d */ /* 0x000fea0003800000 */
.L_x_1:
        /* <DEDUP_REMOVED lines=16> */
.L_x_14:


//--------------------- .text._Z12wmma_examplePhS_Piiii --------------------------
	.section	.text._Z12wmma_examplePhS_Piiii,"ax",@progbits
	.align	128
        .global         _Z12wmma_examplePhS_Piiii
        .type           _Z12wmma_examplePhS_Piiii,@function
        .size           _Z12wmma_examplePhS_Piiii,(.L_x_15 - _Z12wmma_examplePhS_Piiii)
        .other          _Z12wmma_examplePhS_Piiii,@"STO_CUDA_ENTRY STV_DEFAULT"
_Z12wmma_examplePhS_Piiii:
.text._Z12wmma_examplePhS_Piiii:
[----:B------:R-:W-:Y:S01]  /*0000*/  LDC R1, c[0x0][0x37c] ;  /* 0x0000df00ff017b82 */ /* 0x000fe20000000800 */
[----:B------:R-:W0:Y:S07]  /*0010*/  S2R R3, SR_TID.X ;  /* 0x0000000000037919 */ /* 0x000e2e0000002100 */
[----:B------:R-:W0:Y:S01]  /*0020*/  S2UR UR4, SR_CTAID.X ;  /* 0x00000000000479c3 */ /* 0x000e220000002500 */
[----:B------:R-:W1:Y:S01]  /*0030*/  LDCU UR8, c[0x0][0x3a0] ;  /* 0x00007400ff0877ac */ /* 0x000e620008000800 */
[----:B------:R-:W-:Y:S01]  /*0040*/  CS2R R12, SRZ ;  /* 0x00000000000c7805 */ /* 0x000fe2000001ff00 */
[----:B------:R-:W2:Y:S01]  /*0050*/  S2R R5, SR_TID.Y ;  /* 0x0000000000057919 */ /* 0x000ea20000002200 */
[----:B------:R-:W-:-:S02]  /*0060*/  CS2R R14, SRZ ;  /* 0x00000000000e7805 */ /* 0x000fc4000001ff00 */
[----:B------:R-:W-:Y:S02]  /*0070*/  CS2R R8, SRZ ;  /* 0x0000000000087805 */ /* 0x000fe4000001ff00 */
[----:B------:R-:W-:Y:S01]  /*0080*/  CS2R R10, SRZ ;  /* 0x00000000000a7805 */ /* 0x000fe2000001ff00 */
[----:B------:R-:W3:Y:S01]  /*0090*/  LDCU.64 UR6, c[0x0][0x358] ;  /* 0x00006b00ff0677ac */ /* 0x000ee20008000a00 */
[----:B------:R-:W0:Y:S08]  /*00a0*/  LDC R22, c[0x0][0x360] ;  /* 0x0000d800ff167b82 */ /* 0x000e300000000800 */
[----:B------:R-:W2:Y:S01]  /*00b0*/  S2UR UR5, SR_CTAID.Y ;  /* 0x00000000000579c3 */ /* 0x000ea20000002600 */
[----:B-1----:R-:W-:-:S07]  /*00c0*/  UISETP.GE.AND UP0, UPT, UR8, 0x1, UPT ;  /* 0x000000010800788c */ /* 0x002fce000bf06270 */
[----:B------:R-:W2:Y:S01]  /*00d0*/  LDC R0, c[0x0][0x364] ;  /* 0x0000d900ff007b82 */ /* 0x000ea20000000800 */
[----:B0-----:R-:W-:-:S05]  /*00e0*/  IMAD R22, R22, UR4, R3 ;  /* 0x0000000416167c24 */ /* 0x001fca000f8e0203 */
[----:B------:R-:W-:Y:S01]  /*00f0*/  SHF.R.U32.HI R22, RZ, 0x5, R22 ;  /* 0x00000005ff167819 */ /* 0x000fe20000011616 */
[----:B--2---:R-:W-:Y:S01]  /*0100*/  IMAD R0, R0, UR5, R5 ;  /* 0x0000000500007c24 */ /* 0x004fe2000f8e0205 */
[----:B---3--:R-:W-:Y:S06]  /*0110*/  BRA.U !UP0, `(.L_x_2) ;  /* 0x0000001108787547 */ /* 0x008fec000b800000 */
[----:B------:R-:W0:Y:S01]  /*0120*/  LDCU.64 UR10, c[0x0][0x398] ;  /* 0x00007300ff0a77ac */ /* 0x000e220008000a00 */
[----:B------:R-:W-:Y:S01]  /*0130*/  IMAD.SHL.U32 R3, R0, 0x10, RZ ;  /* 0x0000001000037824 */ /* 0x000fe200078e00ff */
[----:B------:R-:W-:Y:S01]  /*0140*/  CS2R R10, SRZ ;  /* 0x00000000000a7805 */ /* 0x000fe2000001ff00 */
[----:B------:R-:W-:Y:S01]  /*0150*/  IMAD.SHL.U32 R4, R22, 0x10, RZ ;  /* 0x0000001016047824 */ /* 0x000fe200078e00ff */
[----:B------:R-:W-:Y:S01]  /*0160*/  UISETP.GE.U32.AND UP0, UPT, UR8, 0x31, UPT ;  /* 0x000000310800788c */ /* 0x000fe2000bf06070 */
[----:B------:R-:W-:Y:S01]  /*0170*/  IMAD.MOV.U32 R2, RZ, RZ, RZ ;  /* 0x000000ffff027224 */ /* 0x000fe200078e00ff */
[----:B------:R-:W-:Y:S01]  /*0180*/  UIADD3 UR4, UPT, UPT, UR8, -0x1, URZ ;  /* 0xffffffff08047890 */ /* 0x000fe2000fffe0ff */
[----:B------:R-:W-:Y:S02]  /*0190*/  CS2R R8, SRZ ;  /* 0x0000000000087805 */ /* 0x000fe4000001ff00 */
[----:B------:R-:W-:Y:S02]  /*01a0*/  CS2R R14, SRZ ;  /* 0x00000000000e7805 */ /* 0x000fe4000001ff00 */
[----:B------:R-:W-:Y:S01]  /*01b0*/  CS2R R12, SRZ ;  /* 0x00000000000c7805 */ /* 0x000fe2000001ff00 */
[----:B------:R-:W-:Y:S01]  /*01c0*/  ULEA.HI UR4, UR4, 0x1, URZ, 0x1c ;  /* 0x0000000104047891 */ /* 0x000fe2000f8fe0ff */
[----:B------:R-:W-:-:S03]  /*01d0*/  IMAD R5, R4, UR8, RZ ;  /* 0x0000000804057c24 */ /* 0x000fc6000f8e02ff */
[----:B------:R-:W-:Y:S01]  /*01e0*/  ULOP3.LUT UR5, UR4, 0x3, URZ, 0xc0, !UPT ;  /* 0x0000000304057892 */ /* 0x000fe2000f8ec0ff */
[----:B0-----:R-:W-:-:S05]  /*01f0*/  IMAD.U32 R19, RZ, RZ, UR11 ;  /* 0x0000000bff137e24 */ /* 0x001fca000f8e00ff */
[----:B------:R-:W-:-:S04]  /*0200*/  ISETP.GE.AND P0, PT, R3, R19, PT ;  /* 0x000000130300720c */ /* 0x000fc80003f06270 */
[----:B------:R-:W-:Y:S01]  /*0210*/  ISETP.LT.AND P0, PT, R4, UR10, !P0 ;  /* 0x0000000a04007c0c */ /* 0x000fe2000c701270 */
[----:B------:R-:W-:-:S12]  /*0220*/  BRA.U !UP0, `(.L_x_3) ;  /* 0x0000000d083c7547 */ /* 0x000fd8000b800000 */
[----:B------:R-:W-:Y:S01]  /*0230*/  ULOP3.LUT UR4, UR4, 0x1ffffffc, URZ, 0xc0, !UPT ;  /* 0x1ffffffc04047892 */ /* 0x000fe2000f8ec0ff */
[----:B------:R-:W-:Y:S01]  /*0240*/  BSSY.RECONVERGENT B0, `(.L_x_3) ;  /* 0x00000cd000007945 */ /* 0x000fe20003800200 */
[C---:B------:R-:W-:Y:S01]  /*0250*/  IMAD R4, R19.reuse, 0x30, RZ ;  /* 0x0000003013047824 */ /* 0x040fe200078e02ff */
[C---:B------:R-:W-:Y:S01]  /*0260*/  SHF.L.U32 R16, R19.reuse, 0x4, RZ ;  /* 0x0000000413107819 */ /* 0x040fe200000006ff */
[----:B------:R-:W-:Y:S01]  /*0270*/  UIADD3 UR4, UPT, UPT, -UR4, URZ, URZ ;  /* 0x000000ff04047290 */ /* 0x000fe2000fffe1ff */
[----:B------:R-:W-:Y:S01]  /*0280*/  IMAD.SHL.U32 R6, R19, 0x20, RZ ;  /* 0x0000002013067824 */ /* 0x000fe200078e00ff */
[----:B------:R-:W-:Y:S01]  /*0290*/  CS2R R10, SRZ ;  /* 0x00000000000a7805 */ /* 0x000fe2000001ff00 */
[----:B------:R-:W-:Y:S01]  /*02a0*/  IMAD.MOV.U32 R7, RZ, RZ, RZ ;  /* 0x000000ffff077224 */ /* 0x000fe200078e00ff */
[----:B------:R-:W-:Y:S01]  /*02b0*/  CS2R R8, SRZ ;  /* 0x0000000000087805 */ /* 0x000fe2000001ff00 */
[----:B------:R-:W-:Y:S01]  /*02c0*/  IMAD.MOV.U32 R2, RZ, RZ, RZ ;  /* 0x000000ffff027224 */ /* 0x000fe200078e00ff */
[----:B------:R-:W-:-:S02]  /*02d0*/  CS2R R14, SRZ ;  /* 0x00000000000e7805 */ /* 0x000fc4000001ff00 */
[----:B------:R-:W-:Y:S01]  /*02e0*/  CS2R R12, SRZ ;  /* 0x00000000000c7805 */ /* 0x000fe2000001ff00 */
[----:B------:R-:W-:Y:S01]  /*02f0*/  IMAD.U32 R17, RZ, RZ, UR4 ;  /* 0x00000004ff117e24 */ /* 0x000fe2000f8e00ff */
[----:B------:R-:W0:Y:S01]  /*0300*/  LDCU UR10, c[0x0][0x39c] ;  /* 0x00007380ff0a77ac */ /* 0x000e220008000800 */
[----:B------:R-:W1:Y:S05]  /*0310*/  LDCU.128 UR12, c[0x0][0x380] ;  /* 0x00007000ff0c77ac */ /* 0x000e6a0008000c00 */
.L_x_8:
[----:B------:R-:W-:Y:S05]  /*0320*/  @!P0 BRA `(.L_x_4) ;  /* 0x0000000000b48947 */ /* 0x000fea0003800000 */
[----:B------:R-:W2:Y:S01]  /*0330*/  S2R R24, SR_LANEID ;  /* 0x0000000000187919 */ /* 0x000ea20000000000 */
[----:B------:R-:W3:Y:S01]  /*0340*/  LDC R29, c[0x0][0x3a0] ;  /* 0x0000e800ff1d7b82 */ /* 0x000ee20000000800 */
[----:B------:R-:W-:-:S07]  /*0350*/  MOV R27, RZ ;  /* 0x000000ff001b7202 */ /* 0x000fce0000000f00 */
[----:B------:R-:W4:Y:S01]  /*0360*/  LDC.64 R18, c[0x0][0x380] ;  /* 0x0000e000ff127b82 */ /* 0x000f220000000a00 */
[----:B--2---:R-:W-:Y:S01]  /*0370*/  IMAD.SHL.U32 R26, R24, 0x4, RZ ;  /* 0x00000004181a7824 */ /* 0x004fe200078e00ff */
[----:B------:R-:W-:Y:S02]  /*0380*/  SHF.R.U32.HI R24, RZ, 0x2, R24 ;  /* 0x00000002ff187819 */ /* 0x000fe40000011618 */
[----:B----4-:R-:W-:Y:S02]  /*0390*/  IADD3 R23, P1, PT, R5, R18, RZ ;  /* 0x0000001205177210 */ /* 0x010fe40007f3e0ff */
[----:B------:R-:W-:-:S05]  /*03a0*/  LOP3.LUT R26, R26, 0xc, RZ, 0xe2, !PT ;  /* 0x0000000c1a1a7812 */ /* 0x000fca00078ee2ff */
[----:B---3--:R-:W-:-:S03]  /*03b0*/  IMAD.WIDE.U32 R20, R24, R29, R26 ;  /* 0x0000001d18147225 */ /* 0x008fc600078e001a */
[----:B------:R-:W-:Y:S02]  /*03c0*/  IADD3 R20, P2, PT, R20, R23, RZ ;  /* 0x0000001714147210 */ /* 0x000fe40007f5e0ff */
[----:B------:R-:W2:Y:S02]  /*03d0*/  LDC R23, c[0x0][0x39c] ;  /* 0x0000e700ff177b82 */ /* 0x000ea40000000800 */
[----:B------:R-:W-:Y:S01]  /*03e0*/  IADD3.X R21, PT, PT, R21, RZ, R19, P2, P1 ;  /* 0x000000ff15157210 */ /* 0x000fe200017e2413 */
[----:B------:R-:W-:Y:S02]  /*03f0*/  IMAD.MOV.U32 R25, RZ, RZ, RZ ;  /* 0x000000ffff197224 */ /* 0x000fe400078e00ff */
[----:B------:R-:W-:-:S03]  /*0400*/  IMAD.WIDE.U32 R28, R29, 0x8, R20 ;  /* 0x000000081d1c7825 */ /* 0x000fc600078e0014 */
[----:B------:R-:W3:Y:S01]  /*0410*/  LDC.64 R18, c[0x0][0x388] ;  /* 0x0000e200ff127b82 */ /* 0x000ee20000000a00 */
[----:B------:R-:W4:Y:S04]  /*0420*/  LDG.E R20, desc[UR6][R20.64] ;  /* 0x0000000614147981 */ /* 0x000f28000c1e1900 */
[----:B------:R-:W4:Y:S01]  /*0430*/  LDG.E R21, desc[UR6][R28.64] ;  /* 0x000000061c157981 */ /* 0x000f22000c1e1900 */
[----:B--2---:R-:W-:Y:S01]  /*0440*/  IMAD.WIDE.U32 R24, R26, R23, R24 ;  /* 0x000000171a187225 */ /* 0x004fe200078e0018 */
[----:B---3--:R-:W-:Y:S02]  /*0450*/  IADD3 R27, P1, P2, R7, R18, R3 ;  /* 0x00000012071b7210 */ /* 0x008fe40007a3e003 */
[----:B------:R-:W-:-:S04]  /*0460*/  SHF.R.S32.HI R18, RZ, 0x1f, R7 ;  /* 0x0000001fff127819 */ /* 0x000fc80000011407 */
[----:B------:R-:W-:Y:S02]  /*0470*/  IADD3.X R19, PT, PT, R18, R19, RZ, P1, P2 ;  /* 0x0000001312137210 */ /* 0x000fe40000fe44ff */
[----:B------:R-:W-:-:S05]  /*0480*/  IADD3 R18, P1, PT, R24, R27, RZ ;  /* 0x0000001b18127210 */ /* 0x000fca0007f3e0ff */
[----:B------:R-:W-:Y:S01]  /*0490*/  IMAD.X R19, R25, 0x1, R19, P1 ;  /* 0x0000000119137824 */ /* 0x000fe200008e0613 */
[----:B------:R-:W-:-:S04]  /*04a0*/  IADD3 R24, P1, PT, R18, R23, RZ ;  /* 0x0000001712187210 */ /* 0x000fc80007f3e0ff */
[----:B------:R-:W2:Y:S01]  /*04b0*/  LDG.E.U8 R28, desc[UR6][R18.64] ;  /* 0x00000006121c7981 */ /* 0x000ea2000c1e1100 */
[----:B------:R-:W-:-:S05]  /*04c0*/  IMAD.X R25, RZ, RZ, R19, P1 ;  /* 0x000000ffff197224 */ /* 0x000fca00008e0613 */
[----:B------:R-:W2:Y:S04]  /*04d0*/  LDG.E.U8 R27, desc[UR6][R24.64] ;  /* 0x00000006181b7981 */ /* 0x000ea8000c1e1100 */
[----:B------:R3:W5:Y:S02]  /*04e0*/  LDG.E.U8 R29, desc[UR6][R24.64+0x8] ;  /* 0x00000806181d7981 */ /* 0x000764000c1e1100 */
[----:B---3--:R-:W-:-:S04]  /*04f0*/  IMAD.WIDE.U32 R24, R23, 0x2, R18 ;  /* 0x0000000217187825 */ /* 0x008fc800078e0012 */
[----:B--2---:R-:W-:Y:S02]  /*0500*/  IMAD R28, R27, 0x100, R28 ;  /* 0x000001001b1c7824 */ /* 0x004fe400078e021c */
[----:B------:R-:W-:Y:S02]  /*0510*/  IMAD.WIDE.U32 R26, R23, 0x3, R18 ;  /* 0x00000003171a7825 */ /* 0x000fe400078e0012 */
[----:B------:R-:W5:Y:S04]  /*0520*/  LDG.E.U8 R23, desc[UR6][R18.64+0x8] ;  /* 0x0000080612177981 */ /* 0x000f68000c1e1100 */
[----:B------:R-:W2:Y:S04]  /*0530*/  LDG.E.U8 R19, desc[UR6][R26.64] ;  /* 0x000000061a137981 */ /* 0x000ea8000c1e1100 */
[----:B------:R-:W3:Y:S04]  /*0540*/  LDG.E.U8 R18, desc[UR6][R24.64+0x8] ;  /* 0x0000080618127981 */ /* 0x000ee8000c1e1100 */
[----:B------:R-:W3:Y:S01]  /*0550*/  LDG.E.U8 R27, desc[UR6][R26.64+0x8] ;  /* 0x000008061a1b7981 */ /* 0x000ee2000c1e1100 */
[----:B-----5:R-:W-:-:S03]  /*0560*/  LEA R29, R29, R23, 0x8 ;  /* 0x000000171d1d7211 */ /* 0x020fc600078e40ff */
[----:B------:R-:W2:Y:S01]  /*0570*/  LDG.E.U8 R23, desc[UR6][R24.64] ;  /* 0x0000000618177981 */ /* 0x000ea2000c1e1100 */
[----:B------:R-:W-:Y:S05]  /*0580*/  WARPSYNC.ALL ;  /* 0x0000000000007948 */ /* 0x000fea0003800000 */
[----:B--2---:R-:W-:-:S05]  /*0590*/  IMAD R23, R19, 0x100, R23 ;  /* 0x0000010013177824 */ /* 0x004fca00078e0217 */
[----:B------:R-:W-:Y:S01]  /*05a0*/  PRMT R23, R28, 0x5410, R23 ;  /* 0x000054101c177816 */ /* 0x000fe20000000017 */
[----:B---3--:R-:W-:-:S05]  /*05b0*/  IMAD R28, R27, 0x100, R18 ;  /* 0x000001001b1c7824 */ /* 0x008fca00078e0212 */
[----:B------:R-:W-:Y:S01]  /*05c0*/  PRMT R28, R29, 0x5410, R28 ;  /* 0x000054101d1c7816 */ /* 0x000fe2000000001c */
[C---:B----4-:R-:W-:Y:S08]  /*05d0*/  IMMA.16816.U8.U8 R12, R20.reuse.ROW, R23.COL, R12 ;  /* 0x00000017140c7237 */ /* 0x050ff0000040040c */
[----:B------:R-:W-:-:S15]  /*05e0*/  IMMA.16816.U8.U8 R8, R20.ROW, R28.COL, R8 ;  /* 0x0000001c14087237 */ /* 0x000fde0000400408 */
[----:B------:R-:W-:-:S05]  /*05f0*/  NOP ;  /* 0x0000000000007918 */ /* 0x000fca0000000000 */
.L_x_4:
[----:B------:R-:W-:Y:S05]  /*0600*/  @!P0 BRA `(.L_x_5) ;  /* 0x0000000000b08947 */ /* 0x000fea0003800000 */
[----:B------:R-:W2:Y:S01]  /*0610*/  S2R R20, SR_LANEID ;  /* 0x0000000000147919 */ /* 0x000ea20000000000 */
[----:B------:R-:W3:Y:S01]  /*0620*/  LDC R21, c[0x0][0x3a0] ;  /* 0x0000e800ff157b82 */ /* 0x000ee20000000800 */
[----:B------:R-:W-:-:S07]  /*0630*/  IMAD.MOV.U32 R25, RZ, RZ, RZ ;  /* 0x000000ffff197224 */ /* 0x000fce00078e00ff */
[----:B------:R-:W4:Y:S01]  /*0640*/  LDC R23, c[0x0][0x39c] ;  /* 0x0000e700ff177b82 */ /* 0x000f220000000800 */
[----:B--2---:R-:W-:Y:S01]  /*0650*/  IMAD.SHL.U32 R24, R20, 0x4, RZ ;  /* 0x0000000414187824 */ /* 0x004fe200078e00ff */
[----:B------:R-:W-:-:S04]  /*0660*/  SHF.R.U32.HI R20, RZ, 0x2, R20 ;  /* 0x00000002ff147819 */ /* 0x000fc80000011614 */
[----:B------:R-:W-:-:S05]  /*0670*/  LOP3.LUT R24, R24, 0xc, RZ, 0xe2, !PT ;  /* 0x0000000c18187812 */ /* 0x000fca00078ee2ff */
[----:B---3--:R-:W-:-:S03]  /*0680*/  IMAD.WIDE.U32 R18, R20, R21, R24 ;  /* 0x0000001514127225 */ /* 0x008fc600078e0018 */
[----:B-1----:R-:W-:-:S04]  /*0690*/  IADD3 R18, P1, P2, R18, UR12, R5 ;  /* 0x0000000c12127c10 */ /* 0x002fc8000fa3e005 */
[----:B------:R-:W-:Y:S02]  /*06a0*/  IADD3.X R19, PT, PT, R19, UR13, RZ, P1, P2 ;  /* 0x0000000d13137c10 */ /* 0x000fe40008fe44ff */
[----:B------:R-:W-:-:S03]  /*06b0*/  IADD3 R26, P1, PT, R18, 0x10, RZ ;  /* 0x00000010121a7810 */ /* 0x000fc60007f3e0ff */
[----:B------:R-:W2:Y:S01]  /*06c0*/  LDG.E R18, desc[UR6][R18.64+0x10] ;  /* 0x0000100612127981 */ /* 0x000ea2000c1e1900 */
[----:B------:R-:W-:-:S03]  /*06d0*/  IADD3.X R27, PT, PT, RZ, R19, RZ, P1, !PT ;  /* 0x00000013ff1b7210 */ /* 0x000fc60000ffe4ff */
[----:B------:R-:W-:-:S04]  /*06e0*/  IMAD.WIDE.U32 R26, R21, 0x8, R26 ;  /* 0x00000008151a7825 */ /* 0x000fc800078e001a */
[----:B------:R-:W-:Y:S01]  /*06f0*/  IMAD.MOV.U32 R21, RZ, RZ, RZ ;  /* 0x000000ffff157224 */ /* 0x000fe200078e00ff */
[----:B------:R-:W-:Y:S01]  /*0700*/  IADD3 R25, P1, P2, R16, UR14, R3 ;  /* 0x0000000e10197c10 */ /* 0x000fe2000fa3e003 */
[----:B------:R1:W2:Y:S01]  /*0710*/  LDG.E R19, desc[UR6][R26.64] ;  /* 0x000000061a137981 */ /* 0x0002a2000c1e1900 */
[----:B----4-:R-:W-:Y:S01]  /*0720*/  IMAD.WIDE.U32 R20, R24, R23, R20 ;  /* 0x0000001718147225 */ /* 0x010fe200078e0014 */
[----:B------:R-:W-:-:S04]  /*0730*/  SHF.R.S32.HI R24, RZ, 0x1f, R16 ;  /* 0x0000001fff187819 */ /* 0x000fc80000011410 */
[----:B------:R-:W-:Y:S02]  /*0740*/  IADD3.X R29, PT, PT, R24, UR15, RZ, P1, P2 ;  /* 0x0000000f181d7c10 */ /* 0x000fe40008fe44ff */
[----:B------:R-:W-:-:S05]  /*0750*/  IADD3 R24, P1, PT, R20, R25, RZ ;  /* 0x0000001914187210 */ /* 0x000fca0007f3e0ff */
[----:B------:R-:W-:Y:S01]  /*0760*/  IMAD.X R25, R21, 0x1, R29, P1 ;  /* 0x0000000115197824 */ /* 0x000fe200008e061d */
[----:B------:R-:W-:-:S04]  /*0770*/  IADD3 R20, P1, PT, R24, R23, RZ ;  /* 0x0000001718147210 */ /* 0x000fc80007f3e0ff */
[----:B------:R-:W3:Y:S01]  /*0780*/  LDG.E.U8 R28, desc[UR6][R24.64] ;  /* 0x00000006181c7981 */ /* 0x000ee2000c1e1100 */
[----:B------:R-:W-:-:S05]  /*0790*/  IMAD.X R21, RZ, RZ, R25, P1 ;  /* 0x000000ffff157224 */ /* 0x000fca00008e0619 */
[----:B------:R-:W3:Y:S01]  /*07a0*/  LDG.E.U8 R29, desc[UR6][R20.64] ;  /* 0x00000006141d7981 */ /* 0x000ee2000c1e1100 */
[----:B-1----:R-:W-:-:S03]  /*07b0*/  IMAD.WIDE.U32 R26, R23, 0x3, R24 ;  /* 0x00000003171a7825 */ /* 0x002fc600078e0018 */
[----:B------:R3:W4:Y:S02]  /*07c0*/  LDG.E.U8 R21, desc[UR6][R20.64+0x8] ;  /* 0x0000080614157981 */ /* 0x000724000c1e1100 */
[----:B---3--:R-:W-:Y:S02]  /*07d0*/  IMAD R20, R29, 0x100, R28 ;  /* 0x000001001d147824 */ /* 0x008fe400078e021c */
[----:B------:R-:W-:Y:S02]  /*07e0*/  IMAD.WIDE.U32 R28, R23, 0x2, R24 ;  /* 0x00000002171c7825 */ /* 0x000fe400078e0018 */
[----:B------:R-:W4:Y:S04]  /*07f0*/  LDG.E.U8 R23, desc[UR6][R24.64+0x8] ;  /* 0x0000080618177981 */ /* 0x000f28000c1e1100 */
[----:B------:R-:W3:Y:S04]  /*0800*/  LDG.E.U8 R24, desc[UR6][R26.64] ;  /* 0x000000061a187981 */ /* 0x000ee8000c1e1100 */
[----:B------:R-:W5:Y:S01]  /*0810*/  LDG.E.U8 R27, desc[UR6][R26.64+0x8] ;  /* 0x000008061a1b7981 */ /* 0x000f62000c1e1100 */
[----:B----4-:R-:W-:-:S03]  /*0820*/  LEA R23, R21, R23, 0x8 ;  /* 0x0000001715177211 */ /* 0x010fc600078e40ff */
[----:B------:R-:W3:Y:S04]  /*0830*/  LDG.E.U8 R21, desc[UR6][R28.64] ;  /* 0x000000061c157981 */ /* 0x000ee8000c1e1100 */
[----:B------:R-:W5:Y:S01]  /*0840*/  LDG.E.U8 R28, desc[UR6][R28.64+0x8] ;  /* 0x000008061c1c7981 */ /* 0x000f62000c1e1100 */
[----:B------:R-:W-:Y:S05]  /*0850*/  WARPSYNC.ALL ;  /* 0x0000000000007948 */ /* 0x000fea0003800000 */
[----:B---3--:R-:W-:-:S05]  /*0860*/  IMAD R21, R24, 0x100, R21 ;  /* 0x0000010018157824 */ /* 0x008fca00078e0215 */
[----:B------:R-:W-:-:S07]  /*0870*/  PRMT R20, R20, 0x5410, R21 ;  /* 0x0000541014147816 */ /* 0x000fce0000000015 */
[----:B--2---:R-:W-:Y:S01]  /*0880*/  IMMA.16816.U8.U8 R12, R18.ROW, R20.COL, R12 ;  /* 0x00000014120c7237 */ /* 0x004fe2000040040c */
[----:B-----5:R-:W-:-:S05]  /*0890*/  IMAD R20, R27, 0x100, R28 ;  /* 0x000001001b147824 */ /* 0x020fca00078e021c */
[----:B------:R-:W-:-:S07]  /*08a0*/  PRMT R20, R23, 0x5410, R20 ;  /* 0x0000541017147816 */ /* 0x000fce0000000014 */
[----:B------:R-:W-:-:S15]  /*08b0*/  IMMA.16816.U8.U8 R8, R18.ROW, R20.COL, R8 ;  /* 0x0000001412087237 */ /* 0x000fde0000400408 */
[----:B------:R-:W-:-:S05]  /*08c0*/  NOP ;  /* 0x0000000000007918 */ /* 0x000fca0000000000 */
.L_x_5:
        /* <DEDUP_REMOVED lines=45> */
.L_x_6:
        /* <DEDUP_REMOVED lines=45> */
.L_x_7:
[----:B------:R-:W-:Y:S01]  /*0e70*/  VIADD R17, R17, 0x4 ;  /* 0x0000000411117836 */ /* 0x000fe20000000000 */
[----:B------:R-:W-:Y:S01]  /*0e80*/  IADD3 R2, PT, PT, R2, 0x40, RZ ;  /* 0x0000004002027810 */ /* 0x000fe20007ffe0ff */
[----:B0-----:R-:W-:Y:S02]  /*0e90*/  IMAD.U32 R19, RZ, RZ, UR10 ;  /* 0x0000000aff137e24 */ /* 0x001fe4000f8e00ff */
[----:B------:R-:W-:Y:S01]  /*0ea0*/  VIADD R5, R5, 0x40 ;  /* 0x0000004005057836 */ /* 0x000fe20000000000 */
[----:B------:R-:W-:Y:S01]  /*0eb0*/  ISETP.NE.AND P1, PT, R17, RZ, PT ;  /* 0x000000ff1100720c */ /* 0x000fe20003f25270 */
[C---:B------:R-:W-:Y:S01]  /*0ec0*/  IMAD R4, R19.reuse, 0x40, R4 ;  /* 0x0000004013047824 */ /* 0x040fe200078e0204 */
[C---:B------:R-:W-:Y:S01]  /*0ed0*/  LEA R7, R19.reuse, R7, 0x6 ;  /* 0x0000000713077211 */ /* 0x040fe200078e30ff */
[C---:B------:R-:W-:Y:S02]  /*0ee0*/  IMAD R6, R19.reuse, 0x40, R6 ;  /* 0x0000004013067824 */ /* 0x040fe400078e0206 */
[----:B------:R-:W-:-:S08]  /*0ef0*/  IMAD R16, R19, 0x40, R16 ;  /* 0x0000004013107824 */ /* 0x000fd000078e0210 */
[----:B------:R-:W-:Y:S05]  /*0f00*/  @P1 BRA `(.L_x_8) ;  /* 0xfffffff400041947 */ /* 0x000fea000383ffff */
[----:B-1----:R-:W-:Y:S05]  /*0f10*/  BSYNC.RECONVERGENT B0 ;  /* 0x0000000000007941 */ /* 0x002fea0003800200 */
.L_x_3:
[----:B------:R-:W-:Y:S01]  /*0f20*/  UISETP.NE.AND UP0, UPT, UR5, URZ, UPT ;  /* 0x000000ff0500728c */ /* 0x000fe2000bf05270 */
[----:B------:R-:W-:Y:S08]  /*0f30*/  BSSY.RECONVERGENT B0, `(.L_x_2) ;  /* 0x000003c000007945 */ /* 0x000ff00003800200 */
[----:B------:R-:W-:Y:S05]  /*0f40*/  BRA.U !UP0, `(.L_x_9) ;  /* 0x0000000108e87547 */ /* 0x000fea000b800000 */
[----:B------:R-:W0:Y:S01]  /*0f50*/  LDCU UR8, c[0x0][0x3a0] ;  /* 0x00007400ff0877ac */ /* 0x000e220008000800 */
[----:B------:R-:W-:Y:S01]  /*0f60*/  IMAD R5, R2, R19, RZ ;  /* 0x0000001302057224 */ /* 0x000fe200078e02ff */
[----:B------:R-:W-:-:S06]  /*0f70*/  UIADD3 UR4, UPT, UPT, -UR5, URZ, URZ ;  /* 0x000000ff05047290 */ /* 0x000fcc000fffe1ff */
[----:B------:R-:W-:Y:S02]  /*0f80*/  IMAD.U32 R4, RZ, RZ, UR4 ;  /* 0x00000004ff047e24 */ /* 0x000fe4000f8e00ff */
[----:B0-----:R-:W-:-:S04]  /*0f90*/  IMAD R27, R22, UR8, RZ ;  /* 0x00000008161b7c24 */ /* 0x001fc8000f8e02ff */
[----:B------:R-:W-:-:S07]  /*0fa0*/  IMAD R27, R27, 0x10, R2 ;  /* 0x000000101b1b7824 */ /* 0x000fce00078e0202 */
.L_x_11:
[----:B------:R-:W-:Y:S05]  /*0fb0*/  @!P0 BRA `(.L_x_10) ;  /* 0x0000000000b48947 */ /* 0x000fea0003800000 */
[----:B------:R-:W0:Y:S01]  /*0fc0*/  S2R R20, SR_LANEID ;  /* 0x0000000000147919 */ /* 0x000e220000000000 */
[----:B------:R-:W1:Y:S01]  /*0fd0*/  LDC R23, c[0x0][0x3a0] ;  /* 0x0000e800ff177b82 */ /* 0x000e620000000800 */
[----:B------:R-:W-:Y:S01]  /*0fe0*/  IMAD.MOV.U32 R19, RZ, RZ, RZ ;  /* 0x000000ffff137224 */ /* 0x000fe200078e00ff */
[----:B------:R-:W-:Y:S02]  /*0ff0*/  MOV R21, RZ ;  /* 0x000000ff00157202 */ /* 0x000fe40000000f00 */
[----:B------:R-:W-:-:S04]  /*1000*/  SHF.R.S32.HI R2, RZ, 0x1f, R5 ;  /* 0x0000001fff027819 */ /* 0x000fc80000011405 */
[----:B------:R-:W2:Y:S08]  /*1010*/  LDC R29, c[0x0][0x39c] ;  /* 0x0000e700ff1d7b82 */ /* 0x000eb00000000800 */
[----:B------:R-:W3:Y:S08]  /*1020*/  LDC.64 R6, c[0x0][0x388] ;  /* 0x0000e200ff067b82 */ /* 0x000ef00000000a00 */
[----:B------:R-:W4:Y:S01]  /*1030*/  LDC.64 R16, c[0x0][0x380] ;  /* 0x0000e000ff107b82 */ /* 0x000f220000000a00 */
[----:B0-----:R-:W-:Y:S01]  /*1040*/  IMAD.SHL.U32 R18, R20, 0x4, RZ ;  /* 0x0000000414127824 */ /* 0x001fe200078e00ff */
[----:B------:R-:W-:-:S04]  /*1050*/  SHF.R.U32.HI R20, RZ, 0x2, R20 ;  /* 0x00000002ff147819 */ /* 0x000fc80000011614 */
[----:B------:R-:W-:-:S05]  /*1060*/  LOP3.LUT R18, R18, 0xc, RZ, 0xe2, !PT ;  /* 0x0000000c12127812 */ /* 0x000fca00078ee2ff */
[----:B-1----:R-:W-:-:S04]  /*1070*/  IMAD.WIDE.U32 R24, R20, R23, R18 ;  /* 0x0000001714187225 */ /* 0x002fc800078e0012 */
[----:B--2---:R-:W-:Y:S01]  /*1080*/  IMAD.WIDE.U32 R18, R18, R29, R20 ;  /* 0x0000001d12127225 */ /* 0x004fe200078e0014 */
[----:B---3--:R-:W-:-:S04]  /*1090*/  IADD3 R21, P1, P2, R5, R6, R3 ;  /* 0x0000000605157210 */ /* 0x008fc80007a3e003 */
[----:B------:R-:W-:Y:S02]  /*10a0*/  IADD3.X R7, PT, PT, R2, R7, RZ, P1, P2 ;  /* 0x0000000702077210 */ /* 0x000fe40000fe44ff */
[----:B------:R-:W-:Y:S02]  /*10b0*/  IADD3 R6, P2, PT, R18, R21, RZ ;  /* 0x0000001512067210 */ /* 0x000fe40007f5e0ff */
[----:B----4-:R-:W-:Y:S02]  /*10c0*/  IADD3 R21, P1, PT, R27, R16, RZ ;  /* 0x000000101b157210 */ /* 0x010fe40007f3e0ff */
[----:B------:R-:W-:Y:S01]  /*10d0*/  IADD3 R18, P3, PT, R6, R29, RZ ;  /* 0x0000001d06127210 */ /* 0x000fe20007f7e0ff */
[----:B------:R-:W-:Y:S01]  /*10e0*/  IMAD.X R7, R19, 0x1, R7, P2 ;  /* 0x0000000113077824 */ /* 0x000fe200010e0607 */
[----:B------:R-:W-:-:S03]  /*10f0*/  IADD3 R16, P2, PT, R24, R21, RZ ;  /* 0x0000001518107210 */ /* 0x000fc60007f5e0ff */
[----:B------:R-:W-:Y:S01]  /*1100*/  IMAD.X R19, RZ, RZ, R7, P3 ;  /* 0x000000ffff137224 */ /* 0x000fe200018e0607 */
[----:B------:R-:W-:Y:S01]  /*1110*/  IADD3.X R17, PT, PT, R25, RZ, R17, P2, P1 ;  /* 0x000000ff19117210 */ /* 0x000fe200017e2411 */
[----:B------:R-:W-:-:S03]  /*1120*/  IMAD.WIDE.U32 R24, R29, 0x2, R6 ;  /* 0x000000021d187825 */ /* 0x000fc600078e0006 */
[----:B------:R-:W2:Y:S01]  /*1130*/  LDG.E.U8 R26, desc[UR6][R18.64] ;  /* 0x00000006121a7981 */ /* 0x000ea2000c1e1100 */
[----:B------:R-:W-:-:S03]  /*1140*/  IMAD.WIDE.U32 R28, R29, 0x3, R6 ;  /* 0x000000031d1c7825 */ /* 0x000fc600078e0006 */
[----:B------:R0:W3:Y:S04]  /*1150*/  LDG.E.U8 R2, desc[UR6][R18.64+0x8] ;  /* 0x0000080612027981 */ /* 0x0000e8000c1e1100 */
[----:B------:R1:W4:Y:S01]  /*1160*/  LDG.E R20, desc[UR6][R16.64] ;  /* 0x0000000610147981 */ /* 0x000322000c1e1900 */
[----:B0-----:R-:W-:-:S03]  /*1170*/  IMAD.WIDE.U32 R18, R23, 0x8, R16 ;  /* 0x0000000817127825 */ /* 0x001fc600078e0010 */
[----:B------:R-:W2:Y:S04]  /*1180*/  LDG.E.U8 R23, desc[UR6][R6.64] ;  /* 0x0000000606177981 */ /* 0x000ea8000c1e1100 */
[----:B------:R-:W1:Y:S04]  /*1190*/  LDG.E.U8 R16, desc[UR6][R24.64] ;  /* 0x0000000618107981 */ /* 0x000e68000c1e1100 */
[----:B------:R-:W1:Y:S04]  /*11a0*/  LDG.E.U8 R17, desc[UR6][R28.64] ;  /* 0x000000061c117981 */ /* 0x000e68000c1e1100 */
[----:B------:R-:W3:Y:S04]  /*11b0*/  LDG.E.U8 R7, desc[UR6][R6.64+0x8] ;  /* 0x0000080606077981 */ /* 0x000ee8000c1e1100 */
[----:B------:R-:W5:Y:S04]  /*11c0*/  LDG.E.U8 R24, desc[UR6][R24.64+0x8] ;  /* 0x0000080618187981 */ /* 0x000f68000c1e1100 */
[----:B------:R-:W5:Y:S04]  /*11d0*/  LDG.E.U8 R29, desc[UR6][R28.64+0x8] ;  /* 0x000008061c1d7981 */ /* 0x000f68000c1e1100 */
[----:B------:R-:W4:Y:S01]  /*11e0*/  LDG.E R21, desc[UR6][R18.64] ;  /* 0x0000000612157981 */ /* 0x000f22000c1e1900 */
[----:B------:R-:W-:Y:S05]  /*11f0*/  WARPSYNC.ALL ;  /* 0x0000000000007948 */ /* 0x000fea0003800000 */
[----:B--2---:R-:W-:-:S02]  /*1200*/  IMAD R23, R26, 0x100, R23 ;  /* 0x000001001a177824 */ /* 0x004fc400078e0217 */
[----:B-1----:R-:W-:Y:S01]  /*1210*/  IMAD R16, R17, 0x100, R16 ;  /* 0x0000010011107824 */ /* 0x002fe200078e0210 */
[----:B---3--:R-:W-:-:S04]  /*1220*/  LEA R2, R2, R7, 0x8 ;  /* 0x0000000702027211 */ /* 0x008fc800078e40ff */
[----:B------:R-:W-:Y:S01]  /*1230*/  PRMT R16, R23, 0x5410, R16 ;  /* 0x0000541017107816 */ /* 0x000fe20000000010 */
[----:B-----5:R-:W-:-:S05]  /*1240*/  IMAD R7, R29, 0x100, R24 ;  /* 0x000001001d077824 */ /* 0x020fca00078e0218 */
[----:B------:R-:W-:Y:S01]  /*1250*/  PRMT R2, R2, 0x5410, R7 ;  /* 0x0000541002027816 */ /* 0x000fe20000000007 */
[C---:B----4-:R-:W-:Y:S08]  /*1260*/  IMMA.16816.U8.U8 R12, R20.reuse.ROW, R16.COL, R12 ;  /* 0x00000010140c7237 */ /* 0x050ff0000040040c */
[----:B------:R-:W-:-:S15]  /*1270*/  IMMA.16816.U8.U8 R8, R20.ROW, R2.COL, R8 ;  /* 0x0000000214087237 */ /* 0x000fde0000400408 */
[----:B------:R-:W-:-:S05]  /*1280*/  NOP ;  /* 0x0000000000007918 */ /* 0x000fca0000000000 */
.L_x_10:
[----:B------:R-:W0:Y:S01]  /*1290*/  LDC R2, c[0x0][0x39c] ;  /* 0x0000e700ff027b82 */ /* 0x000e220000000800 */
[----:B------:R-:W-:Y:S02]  /*12a0*/  VIADD R4, R4, 0x1 ;  /* 0x0000000104047836 */ /* 0x000fe40000000000 */
[----:B------:R-:W-:-:S03]  /*12b0*/  VIADD R27, R27, 0x10 ;  /* 0x000000101b1b7836 */ /* 0x000fc60000000000 */
[----:B------:R-:W-:Y:S01]  /*12c0*/  ISETP.NE.AND P1, PT, R4, RZ, PT ;  /* 0x000000ff0400720c */ /* 0x000fe20003f25270 */
[----:B0-----:R-:W-:-:S12]  /*12d0*/  IMAD R5, R2, 0x10, R5 ;  /* 0x0000001002057824 */ /* 0x001fd800078e0205 */
[----:B------:R-:W-:Y:S05]  /*12e0*/  @P1 BRA `(.L_x_11) ;  /* 0xfffffffc00301947 */ /* 0x000fea000383ffff */
.L_x_9:
[----:B------:R-:W-:Y:S05]  /*12f0*/  BSYNC.RECONVERGENT B0 ;  /* 0x0000000000007941 */ /* 0x000fea0003800200 */
.L_x_2:
[----:B------:R-:W0:Y:S01]  /*1300*/  LDC.64 R6, c[0x0][0x398] ;  /* 0x0000e600ff067b82 */ /* 0x000e220000000a00 */
[----:B------:R-:W-:Y:S01]  /*1310*/  SHF.L.U32 R0, R0, 0x4, RZ ;  /* 0x0000000400007819 */ /* 0x000fe200000006ff */
[----:B------:R-:W-:-:S03]  /*1320*/  IMAD.SHL.U32 R22, R22, 0x10, RZ ;  /* 0x0000001016167824 */ /* 0x000fc600078e00ff */
[----:B0-----:R-:W-:-:S04]  /*1330*/  ISETP.GE.AND P0, PT, R0, R7, PT ;  /* 0x000000070000720c */ /* 0x001fc80003f06270 */
[----:B------:R-:W-:-:S13]  /*1340*/  ISETP.GE.OR P0, PT, R22, R6, P0 ;  /* 0x000000061600720c */ /* 0x000fda0000706670 */
[----:B------:R-:W-:Y:S05]  /*1350*/  @P0 EXIT ;  /* 0x000000000000094d */ /* 0x000fea0003800000 */
[----:B------:R-:W0:Y:S01]  /*1360*/  S2R R3, SR_LANEID ;  /* 0x0000000000037919 */ /* 0x000e220000000000 */
[----:B------:R-:W1:Y:S01]  /*1370*/  LDCU.64 UR8, c[0x0][0x390] ;  /* 0x00007200ff0877ac */ /* 0x000e620008000a00 */
[----:B------:R-:W-:Y:S01]  /*1380*/  IMAD R5, R22, R7, RZ ;  /* 0x0000000716057224 */ /* 0x000fe200078e02ff */
[----:B------:R-:W-:-:S04]  /*1390*/  SHF.R.U32.HI R7, RZ, 0x1, R7 ;  /* 0x00000001ff077819 */ /* 0x000fc80000011607 */
[----:B------:R-:W-:-:S05]  /*13a0*/  IADD3 R0, P0, PT, R5, R0, RZ ;  /* 0x0000000005007210 */ /* 0x000fca0007f1e0ff */
[----:B------:R-:W-:Y:S01]  /*13b0*/  IMAD.X R19, RZ, RZ, RZ, P0 ;  /* 0x000000ffff137224 */ /* 0x000fe200000e06ff */
[----:B-1----:R-:W-:Y:S02]  /*13c0*/  LEA R17, P0, R0, UR8, 0x2 ;  /* 0x0000000800117c11 */ /* 0x002fe4000f8010ff */
[----:B0-----:R-:W-:Y:S02]  /*13d0*/  LOP3.LUT R2, R3, 0x3, RZ, 0xc0, !PT ;  /* 0x0000000303027812 */ /* 0x001fe400078ec0ff */
[----:B------:R-:W-:Y:S01]  /*13e0*/  SHF.R.U32.HI R4, RZ, 0x2, R3 ;  /* 0x00000002ff047819 */ /* 0x000fe20000011603 */
[----:B------:R-:W-:-:S04]  /*13f0*/  IMAD.MOV.U32 R3, RZ, RZ, RZ ;  /* 0x000000ffff037224 */ /* 0x000fc800078e00ff */
[----:B------:R-:W-:Y:S01]  /*1400*/  IMAD.WIDE.U32 R4, R4, R7, R2 ;  /* 0x0000000704047225 */ /* 0x000fe200078e0002 */
[----:B------:R-:W-:Y:S02]  /*1410*/  LEA.HI.X R3, R0, UR9, R19, 0x2, P0 ;  /* 0x0000000900037c11 */ /* 0x000fe400080f1413 */
[----:B------:R-:W-:-:S04]  /*1420*/  LEA R2, P0, R4, R17, 0x3 ;  /* 0x0000001104027211 */ /* 0x000fc800078018ff */
[----:B------:R-:W-:-:S03]  /*1430*/  LEA.HI.X R3, R4, R3, R5, 0x3, P0 ;  /* 0x0000000304037211 */ /* 0x000fc600000f1c05 */
[----:B------:R-:W-:Y:S02]  /*1440*/  IMAD.WIDE.U32 R4, R7, 0x40, R2 ;  /* 0x0000004007047825 */ /* 0x000fe400078e0002 */
[----:B------:R-:W2:Y:S04]  /*1450*/  LDG.E.64 R18, desc[UR6][R2.64+0x20] ;  /* 0x0000200602127981 */ /* 0x000ea8000c1e1b00 */
[----:B------:R-:W3:Y:S04]  /*1460*/  LDG.E.64 R6, desc[UR6][R2.64] ;  /* 0x0000000602067981 */ /* 0x000ee8000c1e1b00 */
[----:B------:R-:W4:Y:S04]  /*1470*/  LDG.E.64 R16, desc[UR6][R4.64] ;  /* 0x0000000604107981 */ /* 0x000f28000c1e1b00 */
[----:B------:R-:W5:Y:S01]  /*1480*/  LDG.E.64 R20, desc[UR6][R4.64+0x20] ;  /* 0x0000200604147981 */ /* 0x000f62000c1e1b00 */
[----:B------:R-:W-:Y:S05]  /*1490*/  WARPSYNC.ALL ;  /* 0x0000000000007948 */ /* 0x000fea0003800000 */
[----:B--2---:R-:W-:Y:S01]  /*14a0*/  IADD3 R18, PT, PT, R18, R8, RZ ;  /* 0x0000000812127210 */ /* 0x004fe20007ffe0ff */
[----:B------:R-:W-:-:S02]  /*14b0*/  IMAD.IADD R19, R19, 0x1, R9 ;  /* 0x0000000113137824 */ /* 0x000fc400078e0209 */
[----:B---3--:R-:W-:Y:S01]  /*14c0*/  IMAD.IADD R6, R6, 0x1, R12 ;  /* 0x0000000106067824 */ /* 0x008fe200078e020c */
[----:B------:R-:W-:Y:S01]  /*14d0*/  IADD3 R7, PT, PT, R7, R13, RZ ;  /* 0x0000000d07077210 */ /* 0x000fe20007ffe0ff */
[----:B----4-:R-:W-:Y:S02]  /*14e0*/  IMAD.IADD R16, R16, 0x1, R14 ;  /* 0x0000000110107824 */ /* 0x010fe400078e020e */
[----:B------:R-:W-:Y:S02]  /*14f0*/  IMAD.IADD R17, R17, 0x1, R15 ;  /* 0x0000000111117824 */ /* 0x000fe400078e020f */
[----:B-----5:R-:W-:Y:S02]  /*1500*/  IMAD.IADD R20, R20, 0x1, R10 ;  /* 0x0000000114147824 */ /* 0x020fe400078e020a */
[----:B------:R-:W-:Y:S01]  /*1510*/  IMAD.IADD R21, R21, 0x1, R11 ;  /* 0x0000000115157824 */ /* 0x000fe200078e020b */
[----:B------:R-:W-:Y:S04]  /*1520*/  STG.E.64 desc[UR6][R2.64], R6 ;  /* 0x0000000602007986 */ /* 0x000fe8000c101b06 */
[----:B------:R-:W-:Y:S04]  /*1530*/  STG.E.64 desc[UR6][R4.64], R16 ;  /* 0x0000001004007986 */ /* 0x000fe8000c101b06 */
[----:B------:R-:W-:Y:S04]  /*1540*/  STG.E.64 desc[UR6][R2.64+0x20], R18 ;  /* 0x0000201202007986 */ /* 0x000fe8000c101b06 */
[----:B------:R-:W-:Y:S01]  /*1550*/  STG.E.64 desc[UR6][R4.64+0x20], R20 ;  /* 0x0000201404007986 */ /* 0x000fe2000c101b06 */
[----:B------:R-:W-:Y:S05]  /*1560*/  EXIT ;  /* 0x000000000000794d */ /* 0x000fea0003800000 */
.L_x_12:
        /* <DEDUP_REMOVED lines=9> */
.L_x_15:


//--------------------- .nv.shared.reserved.0     --------------------------
	.section	.nv.shared.reserved.0,"aw",@nobits
	.weak		__nv_reservedSMEM_offset_0_alias
	.size		__nv_reservedSMEM_offset_0_alias, 0, 64
	.other		__nv_reservedSMEM_offset_0_alias,@"STO_CUDA_RESERVED_SHARED STV_DEFAULT"
__nv_reservedSMEM_offset_0_alias:
	.zero		0
	.zero		64


//--------------------- .nv.constant0._Z9set_valuePii --------------------------
	.section	.nv.constant0._Z9set_valuePii,"a",@progbits
	.sectionflags	@""
	.align	4
.nv.constant0._Z9set_valuePii:
	.zero		908


//--------------------- .nv.constant0._Z9set_valuePhi --------------------------
	.section	.nv.constant0._Z9set_valuePhi,"a",@progbits
	.sectionflags	@""
	.align	4
.nv.constant0._Z9set_valuePhi:
	.zero		908


//--------------------- .nv.constant0._Z12wmma_examplePhS_Piiii --------------------------
	.section	.nv.constant0._Z12wmma_examplePhS_Piiii,"a",@progbits
	.sectionflags	@""
	.align	4
.nv.constant0._Z12wmma_examplePhS_Piiii:
	.zero		932


//--------------------- SYMBOLS --------------------------

	.type		.nv.reservedSmem.offset0,@object
	.size		.nv.reservedSmem.offset0,0x4
